	.headerflags	@"EF_CUDA_TEXMODE_UNIFIED EF_CUDA_64BIT_ADDRESS EF_CUDA_ACCELERATORS EF_CUDA_SM90 EF_CUDA_VIRTUAL_SM(EF_CUDA_SM90)"
	.elftype	@"ET_EXEC"


//--------------------- .nv.info                  --------------------------
	.section	.nv.info,"",@"SHT_CUDA_INFO"
	.align	4


	//----- nvinfo : EIATTR_REGCOUNT
	.align		4
        /*0000*/ 	.byte	0x04, 0x2f
        /*0002*/ 	.short	(.L_3 - .L_2)
	.align		4
.L_2:
        /*0004*/ 	.word	index@(triton_poi_fused__native_batch_norm_legit_no_training_convolution_27)
        /*0008*/ 	.word	0x00000013


	//----- nvinfo : EIATTR_MIN_STACK_SIZE
	.align		4
.L_3:
        /*000c*/ 	.byte	0x04, 0x12
        /*000e*/ 	.short	(.L_5 - .L_4)
	.align		4
.L_4:
        /*0010*/ 	.word	index@(triton_poi_fused__native_batch_norm_legit_no_training_convolution_27)
        /*0014*/ 	.word	0x00000000


	//----- nvinfo : EIATTR_FRAME_SIZE
	.align		4
.L_5:
        /*0018*/ 	.byte	0x04, 0x11
        /*001a*/ 	.short	(.L_7 - .L_6)
	.align		4
.L_6:
        /*001c*/ 	.word	index@(triton_poi_fused__native_batch_norm_legit_no_training_convolution_27)
        /*0020*/ 	.word	0x00000000


	//----- nvinfo : EIATTR_MIN_STACK_SIZE
	.align		4
.L_7:
        /*0024*/ 	.byte	0x04, 0x12
        /*0026*/ 	.short	(.L_9 - .L_8)
	.align		4
.L_8:
        /*0028*/ 	.word	index@(triton_poi_fused__native_batch_norm_legit_no_training_convolution_27)
        /*002c*/ 	.word	0x00000000
.L_9:


//--------------------- .nv.info.triton_poi_fused__native_batch_norm_legit_no_training_convolution_27 --------------------------
	.section	.nv.info.triton_poi_fused__native_batch_norm_legit_no_training_convolution_27,"",@"SHT_CUDA_INFO"
	.sectionflags	@""
	.align	4


	//----- nvinfo : EIATTR_CUDA_API_VERSION
	.align		4
        /*0000*/ 	.byte	0x04, 0x37
        /*0002*/ 	.short	(.L_11 - .L_10)
.L_10:
        /*0004*/ 	.word	0x0000007c


	//----- nvinfo : EIATTR_KPARAM_INFO
	.align		4
.L_11:
        /*0008*/ 	.byte	0x04, 0x17
        /*000a*/ 	.short	(.L_13 - .L_12)
.L_12:
        /*000c*/ 	.word	0x00000000
        /*0010*/ 	.short	0x0007
        /*0012*/ 	.short	0x0038
        /*0014*/ 	.byte	0x00, 0xf0, 0x11, 0x00


	//----- nvinfo : EIATTR_KPARAM_INFO
	.align		4
.L_13:
        /*0018*/ 	.byte	0x04, 0x17
        /*001a*/ 	.short	(.L_15 - .L_14)
.L_14:
        /*001c*/ 	.word	0x00000000
        /*0020*/ 	.short	0x0006
        /*0022*/ 	.short	0x0030
        /*0024*/ 	.byte	0x00, 0xf4, 0x21, 0x00


	//----- nvinfo : EIATTR_KPARAM_INFO
	.align		4
.L_15:
        /*0028*/ 	.byte	0x04, 0x17
        /*002a*/ 	.short	(.L_17 - .L_16)
.L_16:
        /*002c*/ 	.word	0x00000000
        /*0030*/ 	.short	0x0005
        /*0032*/ 	.short	0x0028
        /*0034*/ 	.byte	0x00, 0xf4, 0x21, 0x00


	//----- nvinfo : EIATTR_KPARAM_INFO
	.align		4
.L_17:
        /*0038*/ 	.byte	0x04, 0x17
        /*003a*/ 	.short	(.L_19 - .L_18)
.L_18:
        /*003c*/ 	.word	0x00000000
        /*0040*/ 	.short	0x0004
        /*0042*/ 	.short	0x0020
        /*0044*/ 	.byte	0x00, 0xf4, 0x21, 0x00


	//----- nvinfo : EIATTR_KPARAM_INFO
	.align		4
.L_19:
        /*0048*/ 	.byte	0x04, 0x17
        /*004a*/ 	.short	(.L_21 - .L_20)
.L_20:
        /*004c*/ 	.word	0x00000000
        /*0050*/ 	.short	0x0003
        /*0052*/ 	.short	0x0018
        /*0054*/ 	.byte	0x00, 0xf4, 0x21, 0x00


	//----- nvinfo : EIATTR_KPARAM_INFO
	.align		4
.L_21:
        /*0058*/ 	.byte	0x04, 0x17
        /*005a*/ 	.short	(.L_23 - .L_22)
.L_22:
        /*005c*/ 	.word	0x00000000
        /*0060*/ 	.short	0x0002
        /*0062*/ 	.short	0x0010
        /*0064*/ 	.byte	0x00, 0xf4, 0x21, 0x00


	//----- nvinfo : EIATTR_KPARAM_INFO
	.align		4
.L_23:
        /*0068*/ 	.byte	0x04, 0x17
        /*006a*/ 	.short	(.L_25 - .L_24)
.L_24:
        /*006c*/ 	.word	0x00000000
        /*0070*/ 	.short	0x0001
        /*0072*/ 	.short	0x0008
        /*0074*/ 	.byte	0x00, 0xf4, 0x21, 0x00


	//----- nvinfo : EIATTR_KPARAM_INFO
	.align		4
.L_25:
        /*0078*/ 	.byte	0x04, 0x17
        /*007a*/ 	.short	(.L_27 - .L_26)
.L_26:
        /*007c*/ 	.word	0x00000000
        /*0080*/ 	.short	0x0000
        /*0082*/ 	.short	0x0000
        /*0084*/ 	.byte	0x00, 0xf4, 0x21, 0x00


	//----- nvinfo : EIATTR_SPARSE_MMA_MASK
	.align		4
.L_27:
        /*0088*/ 	.byte	0x03, 0x50
        /*008a*/ 	.short	0x0000


	//----- nvinfo : EIATTR_MAXREG_COUNT
	.align		4
        /*008c*/ 	.byte	0x03, 0x1b
        /*008e*/ 	.short	0x00ff


	//----- nvinfo : EIATTR_EXIT_INSTR_OFFSETS
	.align		4
        /*0090*/ 	.byte	0x04, 0x1c
        /*0092*/ 	.short	(.L_29 - .L_28)


	//   ....[0]....
.L_28:
        /*0094*/ 	.word	0x00000300


	//----- nvinfo : EIATTR_REQNTID
	.align		4
.L_29:
        /*0098*/ 	.byte	0x04, 0x10
        /*009a*/ 	.short	(.L_31 - .L_30)
.L_30:
        /*009c*/ 	.word	0x00000080
        /*00a0*/ 	.word	0x00000001
        /*00a4*/ 	.word	0x00000001


	//----- nvinfo : EIATTR_CBANK_PARAM_SIZE
	.align		4
.L_31:
        /*00a8*/ 	.byte	0x03, 0x19
        /*00aa*/ 	.short	0x003c


	//----- nvinfo : EIATTR_PARAM_CBANK
	.align		4
        /*00ac*/ 	.byte	0x04, 0x0a
        /*00ae*/ 	.short	(.L_33 - .L_32)
	.align		4
.L_32:
        /*00b0*/ 	.word	index@(.nv.constant0.triton_poi_fused__native_batch_norm_legit_no_training_convolution_27)
        /*00b4*/ 	.short	0x0210
        /*00b6*/ 	.short	0x003c


	//----- nvinfo : EIATTR_SW_WAR
	.align		4
.L_33:
        /*00b8*/ 	.byte	0x04, 0x36
        /*00ba*/ 	.short	(.L_35 - .L_34)
.L_34:
        /*00bc*/ 	.word	0x00000008
.L_35:


//--------------------- .nv.callgraph             --------------------------
	.section	.nv.callgraph,"",@"SHT_CUDA_CALLGRAPH"
	.align	4
	.sectionentsize	8
	.align		4
        /*0000*/ 	.word	0x00000000
	.align		4
        /*0004*/ 	.word	0xffffffff
	.align		4
        /*0008*/ 	.word	0x00000000
	.align		4
        /*000c*/ 	.word	0xfffffffe
	.align		4
        /*0010*/ 	.word	0x00000000
	.align		4
        /*0014*/ 	.word	0xfffffffd
	.align		4
        /*0018*/ 	.word	0x00000000
	.align		4
        /*001c*/ 	.word	0xfffffffc


//--------------------- .nv.constant4             --------------------------
	.section	.nv.constant4,"a",@progbits
	.align	8
	.align		8
.nv.constant4:
        /*0000*/ 	.dword	_$_str
	.align		8
        /*0008*/ 	.dword	_$_str_$_2


//--------------------- .text.triton_poi_fused__native_batch_norm_legit_no_training_convolution_27 --------------------------
	.section	.text.triton_poi_fused__native_batch_norm_legit_no_training_convolution_27,"ax",@progbits
	.align	128
        .global         triton_poi_fused__native_batch_norm_legit_no_training_convolution_27
        .type           triton_poi_fused__native_batch_norm_legit_no_training_convolution_27,@function
        .size           triton_poi_fused__native_batch_norm_legit_no_training_convolution_27,(.L_x_1 - triton_poi_fused__native_batch_norm_legit_no_training_convolution_27)
        .other          triton_poi_fused__native_batch_norm_legit_no_training_convolution_27,@"STO_CUDA_ENTRY STV_DEFAULT"
triton_poi_fused__native_batch_norm_legit_no_training_convolution_27:
.text.triton_poi_fused__native_batch_norm_legit_no_training_convolution_27:
[----:B------:R-:W-:Y:S01]  /*0000*/  LDC R1, c[0x0][0x28] ;  /* 0x00000a00ff017b82 */ /* 0x000fe20000000800 */
[----:B------:R-:W1:Y:S07]  /*0010*/  S2R R0, SR_TID.X ;  /* 0x0000000000007919 */ /* 0x000e6e0000002100 */
[----:B------:R-:W2:Y:S01]  /*0020*/  LDC.64 R10, c[0x0][0x228] ;  /* 0x00008a00ff0a7b82 */ /* 0x000ea20000000a00 */
[----:B------:R-:W-:Y:S01]  /*0030*/  ULDC.64 UR4, c[0x0][0x208] ;  /* 0x0000820000047ab9 */ /* 0x000fe20000000a00 */
[----:B------:R-:W3:Y:S06]  /*0040*/  S2R R3, SR_CTAID.X ;  /* 0x0000000000037919 */ /* 0x000eec0000002500 */
[----:B------:R-:W4:Y:S08]  /*0050*/  LDC.64 R6, c[0x0][0x218] ;  /* 0x00008600ff067b82 */ /* 0x000f300000000a00 */
[----:B------:R-:W5:Y:S08]  /*0060*/  LDC.64 R8, c[0x0][0x220] ;  /* 0x00008800ff087b82 */ /* 0x000f700000000a00 */
[----:B------:R-:W5:Y:S01]  /*0070*/  LDC.64 R12, c[0x0][0x230] ;  /* 0x00008c00ff0c7b82 */ /* 0x000f620000000a00 */
[----:B-1----:R-:W-:-:S07]  /*0080*/  LOP3.LUT R0, R0, 0x7f, RZ, 0xc0, !PT ;  /* 0x0000007f00007812 */ /* 0x002fce00078ec0ff */
[----:B------:R-:W1:Y:S01]  /*0090*/  LDC.64 R4, c[0x0][0x238] ;  /* 0x00008e00ff047b82 */ /* 0x000e620000000a00 */
[----:B---3--:R-:W-:Y:S02]  /*00a0*/  SHF.R.S32.HI R2, RZ, 0x18, R3 ;  /* 0x00000018ff027819 */ /* 0x008fe40000011403 */
[----:B------:R-:W-:Y:S02]  /*00b0*/  LEA R0, R3, R0, 0x7 ;  /* 0x0000000003007211 */ /* 0x000fe400078e38ff */
[----:B------:R-:W-:-:S04]  /*00c0*/  SGXT R3, R2, 0x1 ;  /* 0x000000010203781a */ /* 0x000fc80000000200 */
[----:B------:R-:W-:-:S04]  /*00d0*/  LEA.HI R3, R3, R0, RZ, 0xa ;  /* 0x0000000003037211 */ /* 0x000fc800078f50ff */
[----:B------:R-:W-:-:S04]  /*00e0*/  LOP3.LUT R3, R3, 0xfffffc00, RZ, 0xc0, !PT ;  /* 0xfffffc0003037812 */ /* 0x000fc800078ec0ff */
[----:B------:R-:W-:Y:S02]  /*00f0*/  IADD3 R15, R0, -R3, RZ ;  /* 0x80000003000f7210 */ /* 0x000fe40007ffe0ff */
[----:B------:R-:W3:Y:S03]  /*0100*/  LDC.64 R2, c[0x0][0x210] ;  /* 0x00008400ff027b82 */ /* 0x000ee60000000a00 */
[----:B--2---:R-:W-:-:S05]  /*0110*/  IMAD.WIDE R10, R15, 0x4, R10 ;  /* 0x000000040f0a7825 */ /* 0x004fca00078e020a */
[----:B------:R2:W2:Y:S01]  /*0120*/  LDG.E.EL R16, desc[UR4][R10.64] ;  /* 0x000000040a107981 */ /* 0x0004a2000c2e1900 */
[----:B----4-:R-:W-:-:S04]  /*0130*/  IMAD.WIDE R6, R15, 0x4, R6 ;  /* 0x000000040f067825 */ /* 0x010fc800078e0206 */
[C---:B-----5:R-:W-:Y:S02]  /*0140*/  IMAD.WIDE R8, R15.reuse, 0x4, R8 ;  /* 0x000000040f087825 */ /* 0x060fe400078e0208 */
[----:B------:R4:W5:Y:S02]  /*0150*/  LDG.E.EL R7, desc[UR4][R6.64] ;  /* 0x0000000406077981 */ /* 0x000964000c2e1900 */
[----:B---3--:R-:W-:Y:S02]  /*0160*/  IMAD.WIDE R2, R0, 0x4, R2 ;  /* 0x0000000400027825 */ /* 0x008fe400078e0202 */
[----:B------:R-:W3:Y:S04]  /*0170*/  LDG.E.EL R8, desc[UR4][R8.64] ;  /* 0x0000000408087981 */ /* 0x000ee8000c2e1900 */
[----:B------:R-:W5:Y:S01]  /*0180*/  LDG.E R14, desc[UR4][R2.64] ;  /* 0x00000004020e7981 */ /* 0x000f62000c1e1900 */
[----:B0-2---:R-:W-:-:S04]  /*0190*/  IMAD.WIDE R10, R15, 0x4, R12 ;  /* 0x000000040f0a7825 */ /* 0x005fc800078e020c */
[----:B-1----:R-:W-:Y:S02]  /*01a0*/  IMAD.WIDE R12, R15, 0x4, R4 ;  /* 0x000000040f0c7825 */ /* 0x002fe400078e0204 */
[----:B------:R-:W2:Y:S01]  /*01b0*/  LDG.E.EL R10, desc[UR4][R10.64] ;  /* 0x000000040a0a7981 */ /* 0x000ea2000c2e1900 */
[----:B----4-:R-:W-:Y:S01]  /*01c0*/  HFMA2.MMA R6, -RZ, RZ, 1.625, 0 ;  /* 0x3e800000ff067435 */ /* 0x010fe200000001ff */
[----:B------:R-:W0:Y:S02]  /*01d0*/  LDC.64 R4, c[0x0][0x240] ;  /* 0x00009000ff047b82 */ /* 0x000e240000000a00 */
[----:B------:R-:W2:Y:S01]  /*01e0*/  LDG.E.EL R13, desc[UR4][R12.64] ;  /* 0x000000040c0d7981 */ /* 0x000ea2000c2e1900 */
[----:B0-----:R-:W-:-:S04]  /*01f0*/  IMAD.WIDE R4, R0, 0x4, R4 ;  /* 0x0000000400047825 */ /* 0x001fc800078e0204 */
[----:B------:R-:W-:-:S04]  /*0200*/  FADD R16, R16, 9.9999997473787516356e-06 ;  /* 0x3727c5ac10107421 */ /* 0x000fc80000000000 */
[----:B------:R-:W0:Y:S02]  /*0210*/  MUFU.SQRT R15, R16 ;  /* 0x00000010000f7308 */ /* 0x000e240000002000 */
[C---:B0-----:R-:W-:Y:S02]  /*0220*/  FSETP.GT.AND P0, PT, R15.reuse, 8.50705917302346158658e+37, PT ;  /* 0x7e8000000f00780b */ /* 0x041fe40003f04000 */
[----:B------:R-:W-:-:S11]  /*0230*/  FSETP.GEU.AND P1, PT, R15, 1.175494350822287508e-38, PT ;  /* 0x008000000f00780b */ /* 0x000fd60003f2e000 */
[----:B------:R-:W-:-:S04]  /*0240*/  @P0 FMUL R15, R15, 0.25 ;  /* 0x3e8000000f0f0820 */ /* 0x000fc80000400000 */
[----:B------:R-:W-:-:S06]  /*0250*/  @!P1 FMUL R15, R15, 16777216 ;  /* 0x4b8000000f0f9820 */ /* 0x000fcc0000400000 */
[----:B------:R-:W0:Y:S01]  /*0260*/  MUFU.RCP R15, R15 ;  /* 0x0000000f000f7308 */ /* 0x000e220000001000 */
[----:B------:R-:W-:Y:S01]  /*0270*/  FSEL R6, R6, 1, P0 ;  /* 0x3f80000006067808 */ /* 0x000fe20000000000 */
[----:B-----5:R-:W-:-:S04]  /*0280*/  FADD R7, R14, R7 ;  /* 0x000000070e077221 */ /* 0x020fc80000000000 */
[----:B------:R-:W-:Y:S01]  /*0290*/  @!P1 FMUL R6, R6, 16777216 ;  /* 0x4b80000006069820 */ /* 0x000fe20000400000 */
[----:B---3--:R-:W-:-:S03]  /*02a0*/  FADD R8, -R8, R7 ;  /* 0x0000000708087221 */ /* 0x008fc60000000100 */
[----:B0-----:R-:W-:-:S04]  /*02b0*/  FMUL R9, R15, R6 ;  /* 0x000000060f097220 */ /* 0x001fc80000400000 */
[----:B------:R-:W-:-:S04]  /*02c0*/  FMUL R8, R8, R9 ;  /* 0x0000000908087220 */ /* 0x000fc80000400000 */
[----:B--2---:R-:W-:Y:S01]  /*02d0*/  FFMA R13, R10, R8, R13 ;  /* 0x000000080a0d7223 */ /* 0x004fe2000000000d */
[----:B------:R-:W-:Y:S04]  /*02e0*/  STG.E desc[UR4][R2.64], R7 ;  /* 0x0000000702007986 */ /* 0x000fe8000c101904 */
[----:B------:R-:W-:Y:S01]  /*02f0*/  STG.E desc[UR4][R4.64], R13 ;  /* 0x0000000d04007986 */ /* 0x000fe2000c101904 */
[----:B------:R-:W-:Y:S05]  /*0300*/  EXIT ;  /* 0x000000000000794d */ /* 0x000fea0003800000 */
.L_x_0:
[----:B------:R-:W-:-:S00]  /*0310*/  BRA `(.L_x_0) ;  /* 0xfffffffc00fc7947 */ /* 0x000fc0000383ffff */
[----:B------:R-:W-:-:S00]  /*0320*/  NOP ;  /* 0x0000000000007918 */ /* 0x000fc00000000000 */
        /* <DEDUP_REMOVED lines=13> */
.L_x_1:


//--------------------- .nv.global.init           --------------------------
	.section	.nv.global.init,"aw",@progbits
.nv.global.init:
	.type		_$_str,@object
	.size		_$_str,(_$_str_$_2 - _$_str)
_$_str:
        /*0000*/ 	.byte	0x5f, 0x5f, 0x43, 0x55, 0x44, 0x41, 0x5f, 0x46, 0x54, 0x5a, 0x00
	.type		_$_str_$_2,@object
	.size		_$_str_$_2,(.L_1 - _$_str_$_2)
_$_str_$_2:
        /*000b*/ 	.byte	0x5f, 0x5f, 0x43, 0x55, 0x44, 0x41, 0x5f, 0x50, 0x52, 0x45, 0x43, 0x5f, 0x53, 0x51, 0x52, 0x54
        /*001b*/ 	.byte	0x00
.L_1:


//--------------------- .nv.constant0.triton_poi_fused__native_batch_norm_legit_no_training_convolution_27 --------------------------
	.section	.nv.constant0.triton_poi_fused__native_batch_norm_legit_no_training_convolution_27,"a",@progbits
	.sectionflags	@""
	.align	4
.nv.constant0.triton_poi_fused__native_batch_norm_legit_no_training_convolution_27:
	.zero		588
